//
// Generated by NVIDIA NVVM Compiler
//
// Compiler Build ID: CL-36424714
// Cuda compilation tools, release 13.0, V13.0.88
// Based on NVVM 20.0.0
//

.version 9.0
.target sm_100
.address_size 64

	// .globl	_Z10cuda_hellov
.extern .func  (.param .b32 func_retval0) vprintf
(
	.param .b64 vprintf_param_0,
	.param .b64 vprintf_param_1
)
;
.global .align 1 .b8 $str[26] = {72, 101, 108, 108, 111, 32, 87, 111, 114, 108, 100, 32, 102, 114, 111, 109, 32, 71, 80, 85, 33, 32, 37, 105, 10};

.visible .entry _Z10cuda_hellov()
{
	.local .align 8 .b8 	__local_depot0[8];
	.reg .b64 	%SP;
	.reg .b64 	%SPL;
	.reg .b32 	%r<4>;
	.reg .b64 	%rd<5>;

	mov.u64 	%SPL, __local_depot0;
	cvta.local.u64 	%SP, %SPL;
	add.u64 	%rd1, %SP, 0;
	add.u64 	%rd2, %SPL, 0;
	mov.u32 	%r1, %tid.x;
	st.local.u32 	[%rd2], %r1;
	mov.u64 	%rd3, $str;
	cvta.global.u64 	%rd4, %rd3;
	{ // callseq 0, 0
	.param .b64 param0;
	st.param.b64 	[param0], %rd4;
	.param .b64 param1;
	st.param.b64 	[param1], %rd1;
	.param .b32 retval0;
	call.uni (retval0), 
	vprintf, 
	(
	param0, 
	param1
	);
	ld.param.b32 	%r2, [retval0];
	} // callseq 0
	ret;

}


// ===== COMPILED SASS (sm_100) =====

	.target	sm_100

	.elftype	@"ET_EXEC"


//--------------------- .note.nv.tkinfo           --------------------------
	.section	.note.nv.tkinfo,"",@"SHT_NOTE"
	.sectionflags	@"SHF_NOTE_NV_TKINFO"
	.tkinfo
        /*0018*/ 	.word	0x00000002
        /*0030*/ 	.string	""
        /*0030*/ 	.string	"ptxas"
        /*0030*/ 	.string	"Cuda compilation tools, release 13.0, V13.0.88"
        /*0030*/ 	.string	"Build cuda_13.0.r13.0/compiler.36424714_0"
        /*0030*/ 	.string	"-arch sm_100 -m 64 "



//--------------------- .note.nv.cuinfo           --------------------------
	.section	.note.nv.cuinfo,"",@"SHT_NOTE"
	.sectionflags	@"SHF_NOTE_NV_CUINFO"
        /*0018*/ 	.short	0x0002
        /*001a*/ 	.short	0x0064
        /*001c*/ 	.short	0x0082
	.zero		2


//--------------------- .nv.info                  --------------------------
	.section	.nv.info,"",@"SHT_CUDA_INFO"
	.align	4


	//----- nvinfo : EIATTR_REGCOUNT
	.align		4
        /*0000*/ 	.byte	0x04, 0x2f
        /*0002*/ 	.short	(.L_2 - .L_1)
	.align		4
.L_1:
        /*0004*/ 	.word	index@(_Z10cuda_hellov)
        /*0008*/ 	.word	0x00000018


	//----- nvinfo : EIATTR_FRAME_SIZE
	.align		4
.L_2:
        /*000c*/ 	.byte	0x04, 0x11
        /*000e*/ 	.short	(.L_4 - .L_3)
	.align		4
.L_3:
        /*0010*/ 	.word	index@(_Z10cuda_hellov)
        /*0014*/ 	.word	0x00000008


	//----- nvinfo : EIATTR_MIN_STACK_SIZE
	.align		4
.L_4:
        /*0018*/ 	.byte	0x04, 0x12
        /*001a*/ 	.short	(.L_6 - .L_5)
	.align		4
.L_5:
        /*001c*/ 	.word	index@(_Z10cuda_hellov)
        /*0020*/ 	.word	0x00000008
.L_6:


//--------------------- .nv.compat                --------------------------
	.section	.nv.compat,"",@"SHT_CUDA_COMPAT_INFO"
	.align	4
        /*0000*/ 	.byte	0x02, 0x09, 0x00, 0x00, 0x02, 0x02, 0x01, 0x00, 0x02, 0x05, 0x05, 0x00, 0x03, 0x07, 0x01, 0x01
        /*0010*/ 	.byte	0x02, 0x03, 0x00, 0x00, 0x02, 0x06, 0x01, 0x00, 0x04, 0x0b, 0x08, 0x00, 0x09, 0x00, 0x00, 0x00
        /*0020*/ 	.byte	0x00, 0x00, 0x00, 0x00


//--------------------- .nv.info._Z10cuda_hellov  --------------------------
	.section	.nv.info._Z10cuda_hellov,"",@"SHT_CUDA_INFO"
	.sectionflags	@""
	.align	4


	//----- nvinfo : EIATTR_CUDA_API_VERSION
	.align		4
        /*0000*/ 	.byte	0x04, 0x37
        /*0002*/ 	.short	(.L_8 - .L_7)
.L_7:
        /*0004*/ 	.word	0x00000082


	//----- nvinfo : EIATTR_SPARSE_MMA_MASK
	.align		4
.L_8:
        /*0008*/ 	.byte	0x03, 0x50
        /*000a*/ 	.short	0x0000


	//----- nvinfo : EIATTR_MAXREG_COUNT
	.align		4
        /*000c*/ 	.byte	0x03, 0x1b
        /*000e*/ 	.short	0x00ff


	//----- nvinfo : EIATTR_EXTERNS
	.align		4
        /*0010*/ 	.byte	0x04, 0x0f
        /*0012*/ 	.short	(.L_10 - .L_9)


	//   ....[0]....
	.align		4
.L_9:
        /*0014*/ 	.word	index@(vprintf)


	//----- nvinfo : EIATTR_MERCURY_ISA_VERSION
	.align		4
.L_10:
        /*0018*/ 	.byte	0x03, 0x5f
        /*001a*/ 	.short	0x0101


	//----- nvinfo : EIATTR_VRC_CTA_INIT_COUNT
	.align		4
        /*001c*/ 	.byte	0x02, 0x4a
	.zero		1
	.zero		1


	//----- nvinfo : EIATTR_SYSCALL_OFFSETS
	.align		4
        /*0020*/ 	.byte	0x04, 0x46
        /*0022*/ 	.short	(.L_12 - .L_11)


	//   ....[0]....
.L_11:
        /*0024*/ 	.word	0x000000e0


	//----- nvinfo : EIATTR_EXIT_INSTR_OFFSETS
	.align		4
.L_12:
        /*0028*/ 	.byte	0x04, 0x1c
        /*002a*/ 	.short	(.L_14 - .L_13)


	//   ....[0]....
.L_13:
        /*002c*/ 	.word	0x000000f0


	//----- nvinfo : EIATTR_SW_WAR
	.align		4
.L_14:
        /*0030*/ 	.byte	0x04, 0x36
        /*0032*/ 	.short	(.L_16 - .L_15)
.L_15:
        /*0034*/ 	.word	0x00000008
.L_16:


//--------------------- .nv.callgraph             --------------------------
	.section	.nv.callgraph,"",@"SHT_CUDA_CALLGRAPH"
	.align	4
	.sectionentsize	8
	.align		4
        /*0000*/ 	.word	0x00000000
	.align		4
        /*0004*/ 	.word	0xffffffff
	.align		4
        /*0008*/ 	.word	index@(_Z10cuda_hellov)
	.align		4
        /*000c*/ 	.word	index@(vprintf)
	.align		4
        /*0010*/ 	.word	0x00000000
	.align		4
        /*0014*/ 	.word	0xfffffffe
	.align		4
        /*0018*/ 	.word	0x00000000
	.align		4
        /*001c*/ 	.word	0xfffffffd
	.align		4
        /*0020*/ 	.word	0x00000000
	.align		4
        /*0024*/ 	.word	0xfffffffc


//--------------------- .nv.constant4             --------------------------
	.section	.nv.constant4,"a",@progbits
	.align	8
	.align		8
.nv.constant4:
        /*0000*/ 	.dword	vprintf
	.align		8
        /*0008*/ 	.dword	$str


//--------------------- .text._Z10cuda_hellov     --------------------------
	.section	.text._Z10cuda_hellov,"ax",@progbits
	.align	128
        .global         _Z10cuda_hellov
        .type           _Z10cuda_hellov,@function
        .size           _Z10cuda_hellov,(.L_x_2 - _Z10cuda_hellov)
        .other          _Z10cuda_hellov,@"STO_CUDA_ENTRY STV_DEFAULT"
_Z10cuda_hellov:
.text._Z10cuda_hellov:
[----:B------:R-:W0:Y:S01]  /*0000*/  LDC R1, c[0x0][0x37c] ;  /* 0x0000df00ff017b82 */ /* 0x000e220000000800 */
[----:B------:R-:W1:Y:S01]  /*0010*/  S2R R8, SR_TID.X ;  /* 0x0000000000087919 */ /* 0x000e620000002100 */
[----:B0-----:R-:W-:Y:S01]  /*0020*/  VIADD R1, R1, 0xfffffff8 ;  /* 0xfffffff801017836 */ /* 0x001fe20000000000 */
[----:B------:R-:W-:Y:S01]  /*0030*/  MOV R0, 0x0 ;  /* 0x0000000000007802 */ /* 0x000fe20000000f00 */
[----:B------:R-:W0:Y:S04]  /*0040*/  LDCU UR4, c[0x0][0x2f8] ;  /* 0x00005f00ff0477ac */ /* 0x000e280008000800 */
[----:B------:R2:W3:Y:S01]  /*0050*/  LDC.64 R2, c[0x4][R0] ;  /* 0x0100000000027b82 */ /* 0x0004e20000000a00 */
[----:B------:R-:W4:Y:S01]  /*0060*/  LDCU.64 UR6, c[0x4][0x8] ;  /* 0x01000100ff0677ac */ /* 0x000f220008000a00 */
[----:B------:R-:W5:Y:S01]  /*0070*/  LDCU UR5, c[0x0][0x2fc] ;  /* 0x00005f80ff0577ac */ /* 0x000f620008000800 */
[----:B0-----:R-:W-:Y:S01]  /*0080*/  IADD3 R6, P0, PT, R1, UR4, RZ ;  /* 0x0000000401067c10 */ /* 0x001fe2000ff1e0ff */
[----:B----4-:R-:W-:Y:S01]  /*0090*/  IMAD.U32 R4, RZ, RZ, UR6 ;  /* 0x00000006ff047e24 */ /* 0x010fe2000f8e00ff */
[----:B------:R-:W-:-:S03]  /*00a0*/  MOV R5, UR7 ;  /* 0x0000000700057c02 */ /* 0x000fc60008000f00 */
[----:B-----5:R-:W-:Y:S01]  /*00b0*/  IMAD.X R7, RZ, RZ, UR5, P0 ;  /* 0x00000005ff077e24 */ /* 0x020fe200080e06ff */
[----:B-1----:R2:W-:Y:S07]  /*00c0*/  STL [R1], R8 ;  /* 0x0000000801007387 */ /* 0x0025ee0000100800 */
[----:B------:R-:W-:-:S07]  /*00d0*/  LEPC R20, `(.L_x_0) ;  /* 0x000000001014794e */ /* 0x000fce0000000000 */
[----:B--23--:R-:W-:Y:S05]  /*00e0*/  CALL.ABS.NOINC R2 ;  /* 0x0000000002007343 */ /* 0x00cfea0003c00000 */
.L_x_0:
[----:B------:R-:W-:Y:S05]  /*00f0*/  EXIT ;  /* 0x000000000000794d */ /* 0x000fea0003800000 */
.L_x_1:
[----:B------:R-:W-:-:S00]  /*0100*/  BRA `(.L_x_1) ;  /* 0xfffffffc00fc7947 */ /* 0x000fc0000383ffff */
[----:B------:R-:W-:-:S00]  /*0110*/  NOP ;  /* 0x0000000000007918 */ /* 0x000fc00000000000 */
        /* <DEDUP_REMOVED lines=14> */
.L_x_2:


//--------------------- .nv.global.init           --------------------------
	.section	.nv.global.init,"aw",@progbits
.nv.global.init:
	.type		$str,@object
	.size		$str,(.L_0 - $str)
$str:
        /*0000*/ 	.byte	0x48, 0x65, 0x6c, 0x6c, 0x6f, 0x20, 0x57, 0x6f, 0x72, 0x6c, 0x64, 0x20, 0x66, 0x72, 0x6f, 0x6d
        /*0010*/ 	.byte	0x20, 0x47, 0x50, 0x55, 0x21, 0x20, 0x25, 0x69, 0x0a, 0x00
.L_0:


//--------------------- .nv.shared.reserved.0     --------------------------
	.section	.nv.shared.reserved.0,"aw",@nobits
	.weak		__nv_reservedSMEM_offset_0_alias
	.size		__nv_reservedSMEM_offset_0_alias, 0, 64
	.other		__nv_reservedSMEM_offset_0_alias,@"STO_CUDA_RESERVED_SHARED STV_DEFAULT"
__nv_reservedSMEM_offset_0_alias:
	.zero		0
	.zero		64


//--------------------- .nv.constant0._Z10cuda_hellov --------------------------
	.section	.nv.constant0._Z10cuda_hellov,"a",@progbits
	.sectionflags	@""
	.align	4
.nv.constant0._Z10cuda_hellov:
	.zero		896


//--------------------- SYMBOLS --------------------------

	.type		.nv.reservedSmem.offset0,@object
	.size		.nv.reservedSmem.offset0,0x4
	.type		vprintf,@function
